//
// Generated by NVIDIA NVVM Compiler
//
// Compiler Build ID: CL-36424714
// Cuda compilation tools, release 13.0, V13.0.88
// Based on NVVM 20.0.0
//

.version 9.0
.target sm_100
.address_size 64

	// .globl	_Z16potential_reduceP6SourceS0_i

.visible .entry _Z16potential_reduceP6SourceS0_i(
	.param .u64 .ptr .align 1 _Z16potential_reduceP6SourceS0_i_param_0,
	.param .u64 .ptr .align 1 _Z16potential_reduceP6SourceS0_i_param_1,
	.param .u32 _Z16potential_reduceP6SourceS0_i_param_2
)
{


	ret;

}


// ===== COMPILED SASS (sm_100) =====

	.target	sm_100

	.elftype	@"ET_EXEC"


//--------------------- .note.nv.tkinfo           --------------------------
	.section	.note.nv.tkinfo,"",@"SHT_NOTE"
	.sectionflags	@"SHF_NOTE_NV_TKINFO"
	.tkinfo
        /*0018*/ 	.word	0x00000002
        /*0030*/ 	.string	""
        /*0030*/ 	.string	"ptxas"
        /*0030*/ 	.string	"Cuda compilation tools, release 13.0, V13.0.88"
        /*0030*/ 	.string	"Build cuda_13.0.r13.0/compiler.36424714_0"
        /*0030*/ 	.string	"-arch sm_100 -m 64 "



//--------------------- .note.nv.cuinfo           --------------------------
	.section	.note.nv.cuinfo,"",@"SHT_NOTE"
	.sectionflags	@"SHF_NOTE_NV_CUINFO"
        /*0018*/ 	.short	0x0002
        /*001a*/ 	.short	0x0064
        /*001c*/ 	.short	0x0082
	.zero		2


//--------------------- .nv.info                  --------------------------
	.section	.nv.info,"",@"SHT_CUDA_INFO"
	.align	4


	//----- nvinfo : EIATTR_REGCOUNT
	.align		4
        /*0000*/ 	.byte	0x04, 0x2f
        /*0002*/ 	.short	(.L_1 - .L_0)
	.align		4
.L_0:
        /*0004*/ 	.word	index@(_Z16potential_reduceP6SourceS0_i)
        /*0008*/ 	.word	0x00000004


	//----- nvinfo : EIATTR_FRAME_SIZE
	.align		4
.L_1:
        /*000c*/ 	.byte	0x04, 0x11
        /*000e*/ 	.short	(.L_3 - .L_2)
	.align		4
.L_2:
        /*0010*/ 	.word	index@(_Z16potential_reduceP6SourceS0_i)
        /*0014*/ 	.word	0x00000000


	//----- nvinfo : EIATTR_MIN_STACK_SIZE
	.align		4
.L_3:
        /*0018*/ 	.byte	0x04, 0x12
        /*001a*/ 	.short	(.L_5 - .L_4)
	.align		4
.L_4:
        /*001c*/ 	.word	index@(_Z16potential_reduceP6SourceS0_i)
        /*0020*/ 	.word	0x00000000
.L_5:


//--------------------- .nv.compat                --------------------------
	.section	.nv.compat,"",@"SHT_CUDA_COMPAT_INFO"
	.align	4
        /*0000*/ 	.byte	0x02, 0x09, 0x00, 0x00, 0x02, 0x02, 0x01, 0x00, 0x02, 0x05, 0x05, 0x00, 0x03, 0x07, 0x01, 0x01
        /*0010*/ 	.byte	0x02, 0x03, 0x00, 0x00, 0x02, 0x06, 0x01, 0x00, 0x04, 0x0b, 0x08, 0x00, 0x09, 0x00, 0x00, 0x00
        /*0020*/ 	.byte	0x00, 0x00, 0x00, 0x00


//--------------------- .nv.info._Z16potential_reduceP6SourceS0_i --------------------------
	.section	.nv.info._Z16potential_reduceP6SourceS0_i,"",@"SHT_CUDA_INFO"
	.sectionflags	@""
	.align	4


	//----- nvinfo : EIATTR_CUDA_API_VERSION
	.align		4
        /*0000*/ 	.byte	0x04, 0x37
        /*0002*/ 	.short	(.L_7 - .L_6)
.L_6:
        /*0004*/ 	.word	0x00000082


	//----- nvinfo : EIATTR_KPARAM_INFO
	.align		4
.L_7:
        /*0008*/ 	.byte	0x04, 0x17
        /*000a*/ 	.short	(.L_9 - .L_8)
.L_8:
        /*000c*/ 	.word	0x00000000
        /*0010*/ 	.short	0x0002
        /*0012*/ 	.short	0x0010
        /*0014*/ 	.byte	0x00, 0xf0, 0x11, 0x00


	//----- nvinfo : EIATTR_KPARAM_INFO
	.align		4
.L_9:
        /*0018*/ 	.byte	0x04, 0x17
        /*001a*/ 	.short	(.L_11 - .L_10)
.L_10:
        /*001c*/ 	.word	0x00000000
        /*0020*/ 	.short	0x0001
        /*0022*/ 	.short	0x0008
        /*0024*/ 	.byte	0x00, 0xf5, 0x21, 0x00


	//----- nvinfo : EIATTR_KPARAM_INFO
	.align		4
.L_11:
        /*0028*/ 	.byte	0x04, 0x17
        /*002a*/ 	.short	(.L_13 - .L_12)
.L_12:
        /*002c*/ 	.word	0x00000000
        /*0030*/ 	.short	0x0000
        /*0032*/ 	.short	0x0000
        /*0034*/ 	.byte	0x00, 0xf5, 0x21, 0x00


	//----- nvinfo : EIATTR_SPARSE_MMA_MASK
	.align		4
.L_13:
        /*0038*/ 	.byte	0x03, 0x50
        /*003a*/ 	.short	0x0000


	//----- nvinfo : EIATTR_MAXREG_COUNT
	.align		4
        /*003c*/ 	.byte	0x03, 0x1b
        /*003e*/ 	.short	0x00ff


	//----- nvinfo : EIATTR_MERCURY_ISA_VERSION
	.align		4
        /*0040*/ 	.byte	0x03, 0x5f
        /*0042*/ 	.short	0x0101


	//----- nvinfo : EIATTR_VRC_CTA_INIT_COUNT
	.align		4
        /*0044*/ 	.byte	0x02, 0x4a
	.zero		1
	.zero		1


	//----- nvinfo : EIATTR_EXIT_INSTR_OFFSETS
	.align		4
        /*0048*/ 	.byte	0x04, 0x1c
        /*004a*/ 	.short	(.L_15 - .L_14)


	//   ....[0]....
.L_14:
        /*004c*/ 	.word	0x00000010


	//----- nvinfo : EIATTR_CBANK_PARAM_SIZE
	.align		4
.L_15:
        /*0050*/ 	.byte	0x03, 0x19
        /*0052*/ 	.short	0x0014


	//----- nvinfo : EIATTR_PARAM_CBANK
	.align		4
        /*0054*/ 	.byte	0x04, 0x0a
        /*0056*/ 	.short	(.L_17 - .L_16)
	.align		4
.L_16:
        /*0058*/ 	.word	index@(.nv.constant0._Z16potential_reduceP6SourceS0_i)
        /*005c*/ 	.short	0x0380
        /*005e*/ 	.short	0x0014


	//----- nvinfo : EIATTR_SW_WAR
	.align		4
.L_17:
        /*0060*/ 	.byte	0x04, 0x36
        /*0062*/ 	.short	(.L_19 - .L_18)
.L_18:
        /*0064*/ 	.word	0x00000008
.L_19:


//--------------------- .nv.callgraph             --------------------------
	.section	.nv.callgraph,"",@"SHT_CUDA_CALLGRAPH"
	.align	4
	.sectionentsize	8
	.align		4
        /*0000*/ 	.word	0x00000000
	.align		4
        /*0004*/ 	.word	0xffffffff
	.align		4
        /*0008*/ 	.word	0x00000000
	.align		4
        /*000c*/ 	.word	0xfffffffe
	.align		4
        /*0010*/ 	.word	0x00000000
	.align		4
        /*0014*/ 	.word	0xfffffffd
	.align		4
        /*0018*/ 	.word	0x00000000
	.align		4
        /*001c*/ 	.word	0xfffffffc


//--------------------- .text._Z16potential_reduceP6SourceS0_i --------------------------
	.section	.text._Z16potential_reduceP6SourceS0_i,"ax",@progbits
	.align	128
        .global         _Z16potential_reduceP6SourceS0_i
        .type           _Z16potential_reduceP6SourceS0_i,@function
        .size           _Z16potential_reduceP6SourceS0_i,(.L_x_1 - _Z16potential_reduceP6SourceS0_i)
        .other          _Z16potential_reduceP6SourceS0_i,@"STO_CUDA_ENTRY STV_DEFAULT"
_Z16potential_reduceP6SourceS0_i:
.text._Z16potential_reduceP6SourceS0_i:
[----:B------:R-:W-:Y:S01]  /*0000*/  LDC R1, c[0x0][0x37c] ;  /* 0x0000df00ff017b82 */ /* 0x000fe20000000800 */
[----:B------:R-:W-:Y:S05]  /*0010*/  EXIT ;  /* 0x000000000000794d */ /* 0x000fea0003800000 */
.L_x_0:
[----:B------:R-:W-:-:S00]  /*0020*/  BRA `(.L_x_0) ;  /* 0xfffffffc00fc7947 */ /* 0x000fc0000383ffff */
[----:B------:R-:W-:-:S00]  /*0030*/  NOP ;  /* 0x0000000000007918 */ /* 0x000fc00000000000 */
        /* <DEDUP_REMOVED lines=12> */
.L_x_1:


//--------------------- .nv.shared.reserved.0     --------------------------
	.section	.nv.shared.reserved.0,"aw",@nobits
	.weak		__nv_reservedSMEM_offset_0_alias
	.size		__nv_reservedSMEM_offset_0_alias, 0, 64
	.other		__nv_reservedSMEM_offset_0_alias,@"STO_CUDA_RESERVED_SHARED STV_DEFAULT"
__nv_reservedSMEM_offset_0_alias:
	.zero		0
	.zero		64


//--------------------- .nv.constant0._Z16potential_reduceP6SourceS0_i --------------------------
	.section	.nv.constant0._Z16potential_reduceP6SourceS0_i,"a",@progbits
	.sectionflags	@""
	.align	4
.nv.constant0._Z16potential_reduceP6SourceS0_i:
	.zero		916


//--------------------- SYMBOLS --------------------------

	.type		.nv.reservedSmem.offset0,@object
	.size		.nv.reservedSmem.offset0,0x4
